	.headerflags	@"EF_CUDA_TEXMODE_UNIFIED EF_CUDA_64BIT_ADDRESS EF_CUDA_SM86 EF_CUDA_VIRTUAL_SM(EF_CUDA_SM86)"
	.elftype	@"ET_EXEC"


//--------------------- .nv.info                  --------------------------
	.section	.nv.info,"",@"SHT_CUDA_INFO"
	.align	4


	//----- nvinfo : EIATTR_REGCOUNT
	.align		4
        /*0000*/ 	.byte	0x04, 0x2f
        /*0002*/ 	.short	(.L_1 - .L_0)
	.align		4
.L_0:
        /*0004*/ 	.word	index@(triton_poi_fused_relu_7)
        /*0008*/ 	.word	0x0000000e


	//----- nvinfo : EIATTR_FRAME_SIZE
	.align		4
.L_1:
        /*000c*/ 	.byte	0x04, 0x11
        /*000e*/ 	.short	(.L_3 - .L_2)
	.align		4
.L_2:
        /*0010*/ 	.word	index@(triton_poi_fused_relu_7)
        /*0014*/ 	.word	0x00000000


	//----- nvinfo : EIATTR_MIN_STACK_SIZE
	.align		4
.L_3:
        /*0018*/ 	.byte	0x04, 0x12
        /*001a*/ 	.short	(.L_5 - .L_4)
	.align		4
.L_4:
        /*001c*/ 	.word	index@(triton_poi_fused_relu_7)
        /*0020*/ 	.word	0x00000000
.L_5:


//--------------------- .nv.info.triton_poi_fused_relu_7 --------------------------
	.section	.nv.info.triton_poi_fused_relu_7,"",@"SHT_CUDA_INFO"
	.sectionflags	@""
	.align	4


	//----- nvinfo : EIATTR_CUDA_API_VERSION
	.align		4
        /*0000*/ 	.byte	0x04, 0x37
        /*0002*/ 	.short	(.L_7 - .L_6)
.L_6:
        /*0004*/ 	.word	0x00000080


	//----- nvinfo : EIATTR_SW2861232_WAR
	.align		4
.L_7:
        /*0008*/ 	.byte	0x01, 0x35
	.zero		2


	//----- nvinfo : EIATTR_PARAM_CBANK
	.align		4
        /*000c*/ 	.byte	0x04, 0x0a
        /*000e*/ 	.short	(.L_9 - .L_8)
	.align		4
.L_8:
        /*0010*/ 	.word	index@(.nv.constant0.triton_poi_fused_relu_7)
        /*0014*/ 	.short	0x0160
        /*0016*/ 	.short	0x0018


	//----- nvinfo : EIATTR_CBANK_PARAM_SIZE
	.align		4
.L_9:
        /*0018*/ 	.byte	0x03, 0x19
        /*001a*/ 	.short	0x0018


	//----- nvinfo : EIATTR_KPARAM_INFO
	.align		4
        /*001c*/ 	.byte	0x04, 0x17
        /*001e*/ 	.short	(.L_11 - .L_10)
.L_10:
        /*0020*/ 	.word	0x00000000
        /*0024*/ 	.short	0x0002
        /*0026*/ 	.short	0x0010
        /*0028*/ 	.byte	0x00, 0xf4, 0x21, 0x00


	//----- nvinfo : EIATTR_KPARAM_INFO
	.align		4
.L_11:
        /*002c*/ 	.byte	0x04, 0x17
        /*002e*/ 	.short	(.L_13 - .L_12)
.L_12:
        /*0030*/ 	.word	0x00000000
        /*0034*/ 	.short	0x0001
        /*0036*/ 	.short	0x0008
        /*0038*/ 	.byte	0x00, 0xf0, 0x11, 0x00


	//----- nvinfo : EIATTR_KPARAM_INFO
	.align		4
.L_13:
        /*003c*/ 	.byte	0x04, 0x17
        /*003e*/ 	.short	(.L_15 - .L_14)
.L_14:
        /*0040*/ 	.word	0x00000000
        /*0044*/ 	.short	0x0000
        /*0046*/ 	.short	0x0000
        /*0048*/ 	.byte	0x00, 0xf4, 0x21, 0x00


	//----- nvinfo : EIATTR_MAXREG_COUNT
	.align		4
.L_15:
        /*004c*/ 	.byte	0x03, 0x1b
        /*004e*/ 	.short	0x00ff


	//----- nvinfo : EIATTR_EXIT_INSTR_OFFSETS
	.align		4
        /*0050*/ 	.byte	0x04, 0x1c
        /*0052*/ 	.short	(.L_17 - .L_16)


	//   ....[0]....
.L_16:
        /*0054*/ 	.word	0x000001d0


	//----- nvinfo : EIATTR_REQNTID
	.align		4
.L_17:
        /*0058*/ 	.byte	0x04, 0x10
        /*005a*/ 	.short	(.L_19 - .L_18)
.L_18:
        /*005c*/ 	.word	0x00000080
        /*0060*/ 	.word	0x00000001
        /*0064*/ 	.word	0x00000001
.L_19:


//--------------------- .nv.callgraph             --------------------------
	.section	.nv.callgraph,"",@"SHT_CUDA_CALLGRAPH"
	.align	4
	.sectionentsize	8
	.align		4
        /*0000*/ 	.word	0x00000000
	.align		4
        /*0004*/ 	.word	0xffffffff
	.align		4
        /*0008*/ 	.word	0x00000000
	.align		4
        /*000c*/ 	.word	0xfffffffe
	.align		4
        /*0010*/ 	.word	0x00000000
	.align		4
        /*0014*/ 	.word	0xfffffffd
	.align		4
        /*0018*/ 	.word	0x00000000
	.align		4
        /*001c*/ 	.word	0xfffffffc


//--------------------- .nv.rel.action            --------------------------
	.section	.nv.rel.action,"",@"SHT_CUDA_RELOCINFO"
	.align	8
	.sectionentsize	8
        /*0000*/ 	.byte	0x73, 0x00, 0x00, 0x00, 0x00, 0x00, 0x00, 0x00, 0x00, 0x00, 0x00, 0x11, 0x25, 0x00, 0x05, 0x36


//--------------------- .nv.constant0.triton_poi_fused_relu_7 --------------------------
	.section	.nv.constant0.triton_poi_fused_relu_7,"a",@progbits
	.sectionflags	@""
	.align	4
.nv.constant0.triton_poi_fused_relu_7:
	.zero		376


//--------------------- .text.triton_poi_fused_relu_7 --------------------------
	.section	.text.triton_poi_fused_relu_7,"ax",@progbits
	.sectioninfo	@"SHI_REGISTERS=14"
	.align	128
        .global         triton_poi_fused_relu_7
        .type           triton_poi_fused_relu_7,@function
        .size           triton_poi_fused_relu_7,(.L_x_1 - triton_poi_fused_relu_7)
        .other          triton_poi_fused_relu_7,@"STO_CUDA_ENTRY STV_DEFAULT"
triton_poi_fused_relu_7:
.text.triton_poi_fused_relu_7:
[----:B------:R-:W-:Y:S02]  /*0000*/  IMAD.MOV.U32 R1, RZ, RZ, c[0x0][0x28] ;  /* 0x00000a00ff017624 */ /* 0x000fe400078e00ff */
[----:B------:R-:W0:Y:S01]  /*0010*/  S2R R0, SR_TID.X ;  /* 0x0000000000007919 */ /* 0x000e220000002100 */
[----:B------:R-:W-:Y:S01]  /*0020*/  IMAD.MOV.U32 R5, RZ, RZ, 0x4 ;  /* 0x00000004ff057424 */ /* 0x000fe200078e00ff */
[----:B------:R-:W-:Y:S02]  /*0030*/  ULDC.64 UR4, c[0x0][0x118] ;  /* 0x0000460000047ab9 */ /* 0x000fe40000000a00 */
[----:B------:R-:W1:Y:S01]  /*0040*/  S2R R3, SR_CTAID.X ;  /* 0x0000000000037919 */ /* 0x000e620000002500 */
[----:B0-----:R-:W-:-:S05]  /*0050*/  IMAD.SHL.U32 R0, R0, 0x4, RZ ;  /* 0x0000000400007824 */ /* 0x001fca00078e00ff */
[----:B------:R-:W-:-:S05]  /*0060*/  LOP3.LUT R0, R0, 0x1fc, RZ, 0xc0, !PT ;  /* 0x000001fc00007812 */ /* 0x000fca00078ec0ff */
[----:B-1----:R-:W-:-:S04]  /*0070*/  IMAD R0, R3, 0x400, R0 ;  /* 0x0000040003007824 */ /* 0x002fc800078e0200 */
[----:B------:R-:W-:-:S05]  /*0080*/  IMAD.WIDE R2, R0, R5, c[0x0][0x160] ;  /* 0x0000580000027625 */ /* 0x000fca00078e0205 */
[----:B------:R-:W2:Y:S04]  /*0090*/  LDG.E.128 R4, [R2.64] ;  /* 0x0000000402047981 */ /* 0x000ea8000c1e1d00 */
[----:B------:R-:W3:Y:S01]  /*00a0*/  LDG.E.128 R8, [R2.64+0x800] ;  /* 0x0008000402087981 */ /* 0x000ee2000c1e1d00 */
[C---:B--2---:R-:W-:Y:S02]  /*00b0*/  FSETP.GEU.AND P6, PT, R4.reuse, RZ, PT ;  /* 0x000000ff0400720b */ /* 0x044fe40003fce000 */
[----:B------:R-:W-:Y:S02]  /*00c0*/  FSETP.GEU.AND P5, PT, R5, RZ, PT ;  /* 0x000000ff0500720b */ /* 0x000fe40003fae000 */
[----:B------:R-:W-:Y:S02]  /*00d0*/  FSEL R4, R4, RZ, P6 ;  /* 0x000000ff04047208 */ /* 0x000fe40003000000 */
[----:B------:R-:W-:-:S02]  /*00e0*/  FSETP.GEU.AND P4, PT, R6, RZ, PT ;  /* 0x000000ff0600720b */ /* 0x000fc40003f8e000 */
[----:B------:R-:W-:Y:S02]  /*00f0*/  FSETP.GEU.AND P3, PT, R7, RZ, PT ;  /* 0x000000ff0700720b */ /* 0x000fe40003f6e000 */
[----:B---3--:R-:W-:Y:S02]  /*0100*/  FSETP.GEU.AND P2, PT, R8, RZ, PT ;  /* 0x000000ff0800720b */ /* 0x008fe40003f4e000 */
[----:B------:R-:W-:Y:S02]  /*0110*/  FSETP.GEU.AND P1, PT, R9, RZ, PT ;  /* 0x000000ff0900720b */ /* 0x000fe40003f2e000 */
[----:B------:R-:W-:Y:S02]  /*0120*/  FSETP.GEU.AND P0, PT, R10, RZ, PT ;  /* 0x000000ff0a00720b */ /* 0x000fe40003f0e000 */
[----:B------:R-:W-:Y:S02]  /*0130*/  FSETP.GEU.AND P6, PT, R11, RZ, PT ;  /* 0x000000ff0b00720b */ /* 0x000fe40003fce000 */
[----:B------:R-:W-:-:S02]  /*0140*/  FSEL R5, R5, RZ, P5 ;  /* 0x000000ff05057208 */ /* 0x000fc40002800000 */
[----:B------:R-:W-:Y:S02]  /*0150*/  FSEL R6, R6, RZ, P4 ;  /* 0x000000ff06067208 */ /* 0x000fe40002000000 */
[----:B------:R-:W-:Y:S02]  /*0160*/  FSEL R7, R7, RZ, P3 ;  /* 0x000000ff07077208 */ /* 0x000fe40001800000 */
[----:B------:R-:W-:Y:S02]  /*0170*/  FSEL R8, R8, RZ, P2 ;  /* 0x000000ff08087208 */ /* 0x000fe40001000000 */
[----:B------:R-:W-:Y:S01]  /*0180*/  FSEL R9, R9, RZ, P1 ;  /* 0x000000ff09097208 */ /* 0x000fe20000800000 */
[----:B------:R-:W-:Y:S01]  /*0190*/  STG.E.128 [R2.64], R4 ;  /* 0x0000000402007986 */ /* 0x000fe2000c101d04 */
[----:B------:R-:W-:Y:S02]  /*01a0*/  FSEL R10, R10, RZ, P0 ;  /* 0x000000ff0a0a7208 */ /* 0x000fe40000000000 */
[----:B------:R-:W-:-:S05]  /*01b0*/  FSEL R11, R11, RZ, P6 ;  /* 0x000000ff0b0b7208 */ /* 0x000fca0003000000 */
[----:B------:R-:W-:Y:S01]  /*01c0*/  STG.E.128 [R2.64+0x800], R8 ;  /* 0x0008000802007986 */ /* 0x000fe2000c101d04 */
[----:B------:R-:W-:Y:S05]  /*01d0*/  EXIT ;  /* 0x000000000000794d */ /* 0x000fea0003800000 */
.L_x_0:
[----:B------:R-:W-:-:S00]  /*01e0*/  BRA `(.L_x_0) ;  /* 0xfffffff000007947 */ /* 0x000fc0000383ffff */
[----:B------:R-:W-:-:S00]  /*01f0*/  NOP ;  /* 0x0000000000007918 */ /* 0x000fc00000000000 */
        /* <DEDUP_REMOVED lines=8> */
.L_x_1:
